//
// Generated by NVIDIA NVVM Compiler
//
// Compiler Build ID: CL-36424714
// Cuda compilation tools, release 13.0, V13.0.88
// Based on NVVM 20.0.0
//

.version 9.0
.target sm_100
.address_size 64

	// .globl	_Z16generateTestfilePi
.global .align 4 .u32 dev_n;
.global .align 4 .u32 dev_m;

.visible .entry _Z16generateTestfilePi(
	.param .u64 .ptr .align 1 _Z16generateTestfilePi_param_0
)
{
	.reg .b32 	%r<8>;
	.reg .b64 	%rd<5>;

	ld.param.u64 	%rd1, [_Z16generateTestfilePi_param_0];
	cvta.to.global.u64 	%rd2, %rd1;
	mov.u32 	%r1, %ctaid.x;
	mov.u32 	%r2, %ntid.y;
	mov.u32 	%r3, %ntid.x;
	mov.u32 	%r4, %tid.x;
	mov.u32 	%r5, %tid.y;
	mad.lo.s32 	%r6, %r3, %r1, %r4;
	mad.lo.s32 	%r7, %r6, %r2, %r5;
	mul.wide.s32 	%rd3, %r7, 4;
	add.s64 	%rd4, %rd2, %rd3;
	st.global.u32 	[%rd4], %r7;
	ret;

}
	// .globl	_Z14dev_setOneCellPi
.visible .entry _Z14dev_setOneCellPi(
	.param .u64 .ptr .align 1 _Z14dev_setOneCellPi_param_0
)
{
	.reg .pred 	%p<14>;
	.reg .b32 	%r<51>;
	.reg .b64 	%rd<10>;

	ld.param.u64 	%rd5, [_Z14dev_setOneCellPi_param_0];
	cvta.to.global.u64 	%rd1, %rd5;
	mov.u32 	%r19, %ctaid.x;
	mov.u32 	%r20, %ntid.y;
	mov.u32 	%r21, %ntid.x;
	mov.u32 	%r22, %tid.x;
	mov.u32 	%r23, %tid.y;
	mad.lo.s32 	%r24, %r21, %r19, %r22;
	mad.lo.s32 	%r1, %r24, %r20, %r23;
	mul.wide.s32 	%rd6, %r1, 4;
	add.s64 	%rd2, %rd1, %rd6;
	ld.global.u32 	%r2, [%rd2];
	setp.eq.s32 	%p1, %r2, 2;
	@%p1 bra 	$L__BB1_19;
	ld.global.u32 	%r3, [dev_m];
	setp.lt.s32 	%p2, %r1, %r3;
	mov.b32 	%r46, 0;
	@%p2 bra 	$L__BB1_6;
	not.b32 	%r27, %r3;
	add.s32 	%r28, %r1, %r27;
	rem.s32 	%r29, %r28, %r3;
	setp.lt.s32 	%p3, %r29, 0;
	mul.wide.s32 	%rd7, %r3, 4;
	xor.b64  	%rd8, %rd7, -4;
	add.s64 	%rd3, %rd2, %rd8;
	mov.b32 	%r45, 0;
	@%p3 bra 	$L__BB1_4;
	ld.global.u32 	%r45, [%rd3];
$L__BB1_4:
	ld.global.u32 	%r30, [%rd3+4];
	add.s32 	%r46, %r30, %r45;
	setp.lt.s32 	%p4, %r3, 0;
	@%p4 bra 	$L__BB1_6;
	ld.global.u32 	%r31, [%rd3+8];
	add.s32 	%r46, %r31, %r46;
$L__BB1_6:
	add.s32 	%r32, %r1, -1;
	rem.s32 	%r33, %r32, %r3;
	setp.lt.s32 	%p5, %r33, 0;
	@%p5 bra 	$L__BB1_8;
	ld.global.u32 	%r34, [%rd2+-4];
	add.s32 	%r46, %r34, %r46;
$L__BB1_8:
	setp.lt.s32 	%p6, %r3, 0;
	@%p6 bra 	$L__BB1_10;
	ld.global.u32 	%r35, [%rd2+4];
	add.s32 	%r46, %r35, %r46;
$L__BB1_10:
	add.s32 	%r13, %r3, %r1;
	ld.global.u32 	%r36, [dev_n];
	mul.lo.s32 	%r37, %r36, %r3;
	setp.ge.s32 	%p7, %r13, %r37;
	@%p7 bra 	$L__BB1_15;
	add.s32 	%r38, %r13, -1;
	rem.s32 	%r39, %r38, %r3;
	setp.lt.s32 	%p8, %r39, 0;
	mul.wide.s32 	%rd9, %r38, 4;
	add.s64 	%rd4, %rd1, %rd9;
	@%p8 bra 	$L__BB1_13;
	ld.global.u32 	%r40, [%rd4];
	add.s32 	%r46, %r40, %r46;
$L__BB1_13:
	setp.lt.s32 	%p9, %r3, 0;
	ld.global.u32 	%r41, [%rd4+4];
	add.s32 	%r46, %r41, %r46;
	@%p9 bra 	$L__BB1_15;
	ld.global.u32 	%r42, [%rd4+8];
	add.s32 	%r46, %r42, %r46;
$L__BB1_15:
	setp.eq.s32 	%p10, %r46, 3;
	@%p10 bra 	$L__BB1_17;
	setp.ne.s32 	%p11, %r2, 1;
	setp.ne.s32 	%p12, %r46, 2;
	or.pred  	%p13, %p12, %p11;
	@%p13 bra 	$L__BB1_18;
$L__BB1_17:
	mov.b32 	%r44, 1;
	st.global.u32 	[%rd2], %r44;
	bra.uni 	$L__BB1_19;
$L__BB1_18:
	mov.b32 	%r43, 0;
	st.global.u32 	[%rd2], %r43;
$L__BB1_19:
	bar.sync 	0;
	ret;

}


// ===== COMPILED SASS (sm_100) =====

	.target	sm_100

	.elftype	@"ET_EXEC"


//--------------------- .note.nv.tkinfo           --------------------------
	.section	.note.nv.tkinfo,"",@"SHT_NOTE"
	.sectionflags	@"SHF_NOTE_NV_TKINFO"
	.tkinfo
        /*0018*/ 	.word	0x00000002
        /*0030*/ 	.string	""
        /*0030*/ 	.string	"ptxas"
        /*0030*/ 	.string	"Cuda compilation tools, release 13.0, V13.0.88"
        /*0030*/ 	.string	"Build cuda_13.0.r13.0/compiler.36424714_0"
        /*0030*/ 	.string	"-arch sm_100 -m 64 "



//--------------------- .note.nv.cuinfo           --------------------------
	.section	.note.nv.cuinfo,"",@"SHT_NOTE"
	.sectionflags	@"SHF_NOTE_NV_CUINFO"
        /*0018*/ 	.short	0x0002
        /*001a*/ 	.short	0x0064
        /*001c*/ 	.short	0x0082
	.zero		2


//--------------------- .nv.info                  --------------------------
	.section	.nv.info,"",@"SHT_CUDA_INFO"
	.align	4


	//----- nvinfo : EIATTR_REGCOUNT
	.align		4
        /*0000*/ 	.byte	0x04, 0x2f
        /*0002*/ 	.short	(.L_3 - .L_2)
	.align		4
.L_2:
        /*0004*/ 	.word	index@(_Z16generateTestfilePi)
        /*0008*/ 	.word	0x0000000a


	//----- nvinfo : EIATTR_FRAME_SIZE
	.align		4
.L_3:
        /*000c*/ 	.byte	0x04, 0x11
        /*000e*/ 	.short	(.L_5 - .L_4)
	.align		4
.L_4:
        /*0010*/ 	.word	index@(_Z16generateTestfilePi)
        /*0014*/ 	.word	0x00000000


	//----- nvinfo : EIATTR_REGCOUNT
	.align		4
.L_5:
        /*0018*/ 	.byte	0x04, 0x2f
        /*001a*/ 	.short	(.L_7 - .L_6)
	.align		4
.L_6:
        /*001c*/ 	.word	index@(_Z14dev_setOneCellPi)
        /*0020*/ 	.word	0x0000001a


	//----- nvinfo : EIATTR_FRAME_SIZE
	.align		4
.L_7:
        /*0024*/ 	.byte	0x04, 0x11
        /*0026*/ 	.short	(.L_9 - .L_8)
	.align		4
.L_8:
        /*0028*/ 	.word	index@(_Z14dev_setOneCellPi)
        /*002c*/ 	.word	0x00000000


	//----- nvinfo : EIATTR_MIN_STACK_SIZE
	.align		4
.L_9:
        /*0030*/ 	.byte	0x04, 0x12
        /*0032*/ 	.short	(.L_11 - .L_10)
	.align		4
.L_10:
        /*0034*/ 	.word	index@(_Z14dev_setOneCellPi)
        /*0038*/ 	.word	0x00000000


	//----- nvinfo : EIATTR_MIN_STACK_SIZE
	.align		4
.L_11:
        /*003c*/ 	.byte	0x04, 0x12
        /*003e*/ 	.short	(.L_13 - .L_12)
	.align		4
.L_12:
        /*0040*/ 	.word	index@(_Z16generateTestfilePi)
        /*0044*/ 	.word	0x00000000
.L_13:


//--------------------- .nv.compat                --------------------------
	.section	.nv.compat,"",@"SHT_CUDA_COMPAT_INFO"
	.align	4
        /*0000*/ 	.byte	0x02, 0x09, 0x00, 0x00, 0x02, 0x02, 0x01, 0x00, 0x02, 0x05, 0x05, 0x00, 0x03, 0x07, 0x01, 0x01
        /*0010*/ 	.byte	0x02, 0x03, 0x00, 0x00, 0x02, 0x06, 0x01, 0x00, 0x04, 0x0b, 0x08, 0x00, 0x09, 0x00, 0x00, 0x00
        /*0020*/ 	.byte	0x00, 0x00, 0x00, 0x00


//--------------------- .nv.info._Z14dev_setOneCellPi --------------------------
	.section	.nv.info._Z14dev_setOneCellPi,"",@"SHT_CUDA_INFO"
	.sectionflags	@""
	.align	4


	//----- nvinfo : EIATTR_CUDA_API_VERSION
	.align		4
        /*0000*/ 	.byte	0x04, 0x37
        /*0002*/ 	.short	(.L_15 - .L_14)
.L_14:
        /*0004*/ 	.word	0x00000082


	//----- nvinfo : EIATTR_KPARAM_INFO
	.align		4
.L_15:
        /*0008*/ 	.byte	0x04, 0x17
        /*000a*/ 	.short	(.L_17 - .L_16)
.L_16:
        /*000c*/ 	.word	0x00000000
        /*0010*/ 	.short	0x0000
        /*0012*/ 	.short	0x0000
        /*0014*/ 	.byte	0x00, 0xf5, 0x21, 0x00


	//----- nvinfo : EIATTR_SPARSE_MMA_MASK
	.align		4
.L_17:
        /*0018*/ 	.byte	0x03, 0x50
        /*001a*/ 	.short	0x0000


	//----- nvinfo : EIATTR_MAXREG_COUNT
	.align		4
        /*001c*/ 	.byte	0x03, 0x1b
        /*001e*/ 	.short	0x00ff


	//----- nvinfo : EIATTR_NUM_BARRIERS
	.align		4
        /*0020*/ 	.byte	0x02, 0x4c
        /*0022*/ 	.byte	0x01
	.zero		1


	//----- nvinfo : EIATTR_MERCURY_ISA_VERSION
	.align		4
        /*0024*/ 	.byte	0x03, 0x5f
        /*0026*/ 	.short	0x0101


	//----- nvinfo : EIATTR_VRC_CTA_INIT_COUNT
	.align		4
        /*0028*/ 	.byte	0x02, 0x4a
	.zero		1
	.zero		1


	//----- nvinfo : EIATTR_EXIT_INSTR_OFFSETS
	.align		4
        /*002c*/ 	.byte	0x04, 0x1c
        /*002e*/ 	.short	(.L_19 - .L_18)


	//   ....[0]....
.L_18:
        /*0030*/ 	.word	0x000007e0


	//----- nvinfo : EIATTR_CRS_STACK_SIZE
	.align		4
.L_19:
        /*0034*/ 	.byte	0x04, 0x1e
        /*0036*/ 	.short	(.L_21 - .L_20)
.L_20:
        /*0038*/ 	.word	0x00000000


	//----- nvinfo : EIATTR_CBANK_PARAM_SIZE
	.align		4
.L_21:
        /*003c*/ 	.byte	0x03, 0x19
        /*003e*/ 	.short	0x0008


	//----- nvinfo : EIATTR_PARAM_CBANK
	.align		4
        /*0040*/ 	.byte	0x04, 0x0a
        /*0042*/ 	.short	(.L_23 - .L_22)
	.align		4
.L_22:
        /*0044*/ 	.word	index@(.nv.constant0._Z14dev_setOneCellPi)
        /*0048*/ 	.short	0x0380
        /*004a*/ 	.short	0x0008


	//----- nvinfo : EIATTR_SW_WAR
	.align		4
.L_23:
        /*004c*/ 	.byte	0x04, 0x36
        /*004e*/ 	.short	(.L_25 - .L_24)
.L_24:
        /*0050*/ 	.word	0x00000008
.L_25:


//--------------------- .nv.info._Z16generateTestfilePi --------------------------
	.section	.nv.info._Z16generateTestfilePi,"",@"SHT_CUDA_INFO"
	.sectionflags	@""
	.align	4


	//----- nvinfo : EIATTR_CUDA_API_VERSION
	.align		4
        /*0000*/ 	.byte	0x04, 0x37
        /*0002*/ 	.short	(.L_27 - .L_26)
.L_26:
        /*0004*/ 	.word	0x00000082


	//----- nvinfo : EIATTR_KPARAM_INFO
	.align		4
.L_27:
        /*0008*/ 	.byte	0x04, 0x17
        /*000a*/ 	.short	(.L_29 - .L_28)
.L_28:
        /*000c*/ 	.word	0x00000000
        /*0010*/ 	.short	0x0000
        /*0012*/ 	.short	0x0000
        /*0014*/ 	.byte	0x00, 0xf5, 0x21, 0x00


	//----- nvinfo : EIATTR_SPARSE_MMA_MASK
	.align		4
.L_29:
        /*0018*/ 	.byte	0x03, 0x50
        /*001a*/ 	.short	0x0000


	//----- nvinfo : EIATTR_MAXREG_COUNT
	.align		4
        /*001c*/ 	.byte	0x03, 0x1b
        /*001e*/ 	.short	0x00ff


	//----- nvinfo : EIATTR_MERCURY_ISA_VERSION
	.align		4
        /*0020*/ 	.byte	0x03, 0x5f
        /*0022*/ 	.short	0x0101


	//----- nvinfo : EIATTR_VRC_CTA_INIT_COUNT
	.align		4
        /*0024*/ 	.byte	0x02, 0x4a
	.zero		1
	.zero		1


	//----- nvinfo : EIATTR_EXIT_INSTR_OFFSETS
	.align		4
        /*0028*/ 	.byte	0x04, 0x1c
        /*002a*/ 	.short	(.L_31 - .L_30)


	//   ....[0]....
.L_30:
        /*002c*/ 	.word	0x000000c0


	//----- nvinfo : EIATTR_CBANK_PARAM_SIZE
	.align		4
.L_31:
        /*0030*/ 	.byte	0x03, 0x19
        /*0032*/ 	.short	0x0008


	//----- nvinfo : EIATTR_PARAM_CBANK
	.align		4
        /*0034*/ 	.byte	0x04, 0x0a
        /*0036*/ 	.short	(.L_33 - .L_32)
	.align		4
.L_32:
        /*0038*/ 	.word	index@(.nv.constant0._Z16generateTestfilePi)
        /*003c*/ 	.short	0x0380
        /*003e*/ 	.short	0x0008


	//----- nvinfo : EIATTR_SW_WAR
	.align		4
.L_33:
        /*0040*/ 	.byte	0x04, 0x36
        /*0042*/ 	.short	(.L_35 - .L_34)
.L_34:
        /*0044*/ 	.word	0x00000008
.L_35:


//--------------------- .nv.callgraph             --------------------------
	.section	.nv.callgraph,"",@"SHT_CUDA_CALLGRAPH"
	.align	4
	.sectionentsize	8
	.align		4
        /*0000*/ 	.word	0x00000000
	.align		4
        /*0004*/ 	.word	0xffffffff
	.align		4
        /*0008*/ 	.word	0x00000000
	.align		4
        /*000c*/ 	.word	0xfffffffe
	.align		4
        /*0010*/ 	.word	0x00000000
	.align		4
        /*0014*/ 	.word	0xfffffffd
	.align		4
        /*0018*/ 	.word	0x00000000
	.align		4
        /*001c*/ 	.word	0xfffffffc


//--------------------- .nv.constant4             --------------------------
	.section	.nv.constant4,"a",@progbits
	.align	8
	.align		8
.nv.constant4:
        /*0000*/ 	.dword	dev_n
	.align		8
        /*0008*/ 	.dword	dev_m


//--------------------- .text._Z14dev_setOneCellPi --------------------------
	.section	.text._Z14dev_setOneCellPi,"ax",@progbits
	.align	128
        .global         _Z14dev_setOneCellPi
        .type           _Z14dev_setOneCellPi,@function
        .size           _Z14dev_setOneCellPi,(.L_x_8 - _Z14dev_setOneCellPi)
        .other          _Z14dev_setOneCellPi,@"STO_CUDA_ENTRY STV_DEFAULT"
_Z14dev_setOneCellPi:
.text._Z14dev_setOneCellPi:
[----:B------:R-:W-:Y:S01]  /*0000*/  LDC R1, c[0x0][0x37c] ;  /* 0x0000df00ff017b82 */ /* 0x000fe20000000800 */
[----:B------:R-:W0:Y:S01]  /*0010*/  S2R R0, SR_TID.X ;  /* 0x0000000000007919 */ /* 0x000e220000002100 */
[----:B------:R-:W1:Y:S06]  /*0020*/  LDCU UR7, c[0x0][0x364] ;  /* 0x00006c80ff0777ac */ /* 0x000e6c0008000800 */
[----:B------:R-:W0:Y:S01]  /*0030*/  S2UR UR6, SR_CTAID.X ;  /* 0x00000000000679c3 */ /* 0x000e220000002500 */
[----:B------:R-:W1:Y:S01]  /*0040*/  S2R R4, SR_TID.Y ;  /* 0x0000000000047919 */ /* 0x000e620000002200 */
[----:B------:R-:W2:Y:S06]  /*0050*/  LDCU.64 UR4, c[0x0][0x358] ;  /* 0x00006b00ff0477ac */ /* 0x000eac0008000a00 */
[----:B------:R-:W0:Y:S08]  /*0060*/  LDC R17, c[0x0][0x360] ;  /* 0x0000d800ff117b82 */ /* 0x000e300000000800 */
[----:B------:R-:W3:Y:S01]  /*0070*/  LDC.64 R2, c[0x0][0x380] ;  /* 0x0000e000ff027b82 */ /* 0x000ee20000000a00 */
[----:B0-----:R-:W-:-:S04]  /*0080*/  IMAD R17, R17, UR6, R0 ;  /* 0x0000000611117c24 */ /* 0x001fc8000f8e0200 */
[----:B-1----:R-:W-:-:S04]  /*0090*/  IMAD R17, R17, UR7, R4 ;  /* 0x0000000711117c24 */ /* 0x002fc8000f8e0204 */
[----:B---3--:R-:W-:-:S05]  /*00a0*/  IMAD.WIDE R4, R17, 0x4, R2 ;  /* 0x0000000411047825 */ /* 0x008fca00078e0202 */
[----:B--2---:R-:W2:Y:S01]  /*00b0*/  LDG.E R19, desc[UR4][R4.64] ;  /* 0x0000000404137981 */ /* 0x004ea2000c1e1900 */
[----:B------:R-:W-:Y:S01]  /*00c0*/  BSSY.RECONVERGENT B0, `(.L_x_0) ;  /* 0x0000070000007945 */ /* 0x000fe20003800200 */
[----:B--2---:R-:W-:-:S13]  /*00d0*/  ISETP.NE.AND P0, PT, R19, 0x2, PT ;  /* 0x000000021300780c */ /* 0x004fda0003f05270 */
[----:B------:R-:W-:Y:S05]  /*00e0*/  @!P0 BRA `(.L_x_1) ;  /* 0x0000000400b48947 */ /* 0x000fea0003800000 */
[----:B------:R-:W0:Y:S02]  /*00f0*/  LDC.64 R8, c[0x4][0x8] ;  /* 0x01000200ff087b82 */ /* 0x000e240000000a00 */
[----:B0-----:R-:W2:Y:S01]  /*0100*/  LDG.E R8, desc[UR4][R8.64] ;  /* 0x0000000408087981 */ /* 0x001ea2000c1e1900 */
[----:B------:R-:W-:-:S05]  /*0110*/  VIADD R11, R17, 0xffffffff ;  /* 0xffffffff110b7836 */ /* 0x000fca0000000000 */
[----:B------:R-:W-:Y:S02]  /*0120*/  IABS R12, R11 ;  /* 0x0000000b000c7213 */ /* 0x000fe40000000000 */
[----:B------:R-:W-:Y:S02]  /*0130*/  ISETP.GE.AND P2, PT, R11, RZ, PT ;  /* 0x000000ff0b00720c */ /* 0x000fe40003f46270 */
[-C--:B--2---:R-:W-:Y:S02]  /*0140*/  IABS R0, R8.reuse ;  /* 0x0000000800007213 */ /* 0x084fe40000000000 */
[----:B------:R-:W-:Y:S02]  /*0150*/  ISETP.NE.AND P1, PT, R8, RZ, PT ;  /* 0x000000ff0800720c */ /* 0x000fe40003f25270 */
[----:B------:R-:W0:Y:S01]  /*0160*/  I2F.RP R10, R0 ;  /* 0x00000000000a7306 */ /* 0x000e220000209400 */
[----:B------:R-:W-:-:S07]  /*0170*/  LOP3.LUT R11, RZ, R8, RZ, 0x33, !PT ;  /* 0x00000008ff0b7212 */ /* 0x000fce00078e33ff */
[----:B0-----:R-:W0:Y:S02]  /*0180*/  MUFU.RCP R10, R10 ;  /* 0x0000000a000a7308 */ /* 0x001e240000001000 */
[----:B0-----:R-:W-:-:S06]  /*0190*/  VIADD R6, R10, 0xffffffe ;  /* 0x0ffffffe0a067836 */ /* 0x001fcc0000000000 */
[----:B------:R0:W1:Y:S02]  /*01a0*/  F2I.FTZ.U32.TRUNC.NTZ R7, R6 ;  /* 0x0000000600077305 */ /* 0x000064000021f000 */
[----:B0-----:R-:W-:Y:S02]  /*01b0*/  IMAD.MOV.U32 R6, RZ, RZ, RZ ;  /* 0x000000ffff067224 */ /* 0x001fe400078e00ff */
[----:B-1----:R-:W-:-:S04]  /*01c0*/  IMAD.MOV R13, RZ, RZ, -R7 ;  /* 0x000000ffff0d7224 */ /* 0x002fc800078e0a07 */
[----:B------:R-:W-:Y:S01]  /*01d0*/  IMAD R9, R13, R0, RZ ;  /* 0x000000000d097224 */ /* 0x000fe200078e02ff */
[----:B------:R-:W-:-:S03]  /*01e0*/  IABS R13, R8 ;  /* 0x00000008000d7213 */ /* 0x000fc60000000000 */
[----:B------:R-:W-:Y:S01]  /*01f0*/  IMAD.HI.U32 R9, R7, R9, R6 ;  /* 0x0000000907097227 */ /* 0x000fe200078e0006 */
[----:B------:R-:W-:-:S05]  /*0200*/  IADD3 R10, PT, PT, RZ, -R13, RZ ;  /* 0x8000000dff0a7210 */ /* 0x000fca0007ffe0ff */
[----:B------:R-:W-:-:S04]  /*0210*/  IMAD.HI.U32 R7, R9, R12, RZ ;  /* 0x0000000c09077227 */ /* 0x000fc800078e00ff */
[----:B------:R-:W-:Y:S02]  /*0220*/  IMAD R13, R7, R10, R12 ;  /* 0x0000000a070d7224 */ /* 0x000fe400078e020c */
[----:B------:R-:W0:Y:S03]  /*0230*/  LDC.64 R6, c[0x4][RZ] ;  /* 0x01000000ff067b82 */ /* 0x000e260000000a00 */
[----:B------:R-:W-:-:S13]  /*0240*/  ISETP.GT.U32.AND P0, PT, R0, R13, PT ;  /* 0x0000000d0000720c */ /* 0x000fda0003f04070 */
[----:B------:R-:W-:-:S05]  /*0250*/  @!P0 IMAD.IADD R13, R13, 0x1, -R0 ;  /* 0x000000010d0d8824 */ /* 0x000fca00078e0a00 */
[----:B------:R-:W-:Y:S01]  /*0260*/  ISETP.GT.U32.AND P0, PT, R0, R13, PT ;  /* 0x0000000d0000720c */ /* 0x000fe20003f04070 */
[----:B0-----:R-:W2:-:S12]  /*0270*/  LDG.E R7, desc[UR4][R6.64] ;  /* 0x0000000406077981 */ /* 0x001e98000c1e1900 */
[----:B------:R-:W-:-:S04]  /*0280*/  @!P0 IMAD.IADD R13, R13, 0x1, -R0 ;  /* 0x000000010d0d8824 */ /* 0x000fc800078e0a00 */
[----:B------:R-:W-:Y:S01]  /*0290*/  @!P2 IMAD.MOV R13, RZ, RZ, -R13 ;  /* 0x000000ffff0da224 */ /* 0x000fe200078e0a0d */
[----:B------:R-:W-:-:S04]  /*02a0*/  ISETP.GE.AND P2, PT, R8, RZ, PT ;  /* 0x000000ff0800720c */ /* 0x000fc80003f46270 */
[----:B------:R-:W-:-:S04]  /*02b0*/  SEL R13, R11, R13, !P1 ;  /* 0x0000000d0b0d7207 */ /* 0x000fc80004800000 */
[----:B------:R-:W-:-:S05]  /*02c0*/  ISETP.GE.AND P3, PT, R13, RZ, PT ;  /* 0x000000ff0d00720c */ /* 0x000fca0003f66270 */
[----:B------:R0:W5:Y:S08]  /*02d0*/  @P2 LDG.E R12, desc[UR4][R4.64+0x4] ;  /* 0x00000404040c2981 */ /* 0x000170000c1e1900 */
[----:B------:R0:W5:Y:S01]  /*02e0*/  @P3 LDG.E R13, desc[UR4][R4.64+-0x4] ;  /* 0xfffffc04040d3981 */ /* 0x000162000c1e1900 */
[CC--:B------:R-:W-:Y:S01]  /*02f0*/  ISETP.GE.AND P0, PT, R17.reuse, R8.reuse, PT ;  /* 0x000000081100720c */ /* 0x0c0fe20003f06270 */
[----:B------:R-:W-:Y:S01]  /*0300*/  BSSY.RECONVERGENT B1, `(.L_x_2) ;  /* 0x000002c000017945 */ /* 0x000fe20003800200 */
[----:B------:R-:W-:Y:S01]  /*0310*/  IADD3 R14, PT, PT, R17, R8, RZ ;  /* 0x00000008110e7210 */ /* 0x000fe20007ffe0ff */
[----:B------:R-:W-:-:S02]  /*0320*/  IMAD.MOV.U32 R16, RZ, RZ, RZ ;  /* 0x000000ffff107224 */ /* 0x000fc400078e00ff */
[----:B--2---:R-:W-:-:S08]  /*0330*/  IMAD R15, R8, R7, RZ ;  /* 0x00000007080f7224 */ /* 0x004fd000078e02ff */
[----:B0-----:R-:W-:Y:S05]  /*0340*/  @!P0 BRA `(.L_x_3) ;  /* 0x00000000009c8947 */ /* 0x001fea0003800000 */
[-C--:B------:R-:W-:Y:S02]  /*0350*/  IABS R18, R8.reuse ;  /* 0x0000000800127213 */ /* 0x080fe40000000000 */
[-C--:B------:R-:W-:Y:S02]  /*0360*/  LOP3.LUT R16, RZ, R8.reuse, RZ, 0x33, !PT ;  /* 0x00000008ff107212 */ /* 0x080fe400078e33ff */
[----:B------:R-:W0:Y:S01]  /*0370*/  I2F.RP R20, R18 ;  /* 0x0000001200147306 */ /* 0x000e220000209400 */
[----:B------:R-:W-:Y:S02]  /*0380*/  IABS R23, R8 ;  /* 0x0000000800177213 */ /* 0x000fe40000000000 */
[----:B------:R-:W-:-:S04]  /*0390*/  IADD3 R17, PT, PT, R17, R16, RZ ;  /* 0x0000001011117210 */ /* 0x000fc80007ffe0ff */
[----:B------:R-:W-:Y:S02]  /*03a0*/  IABS R22, R17 ;  /* 0x0000001100167213 */ /* 0x000fe40000000000 */
[----:B------:R-:W-:Y:S01]  /*03b0*/  ISETP.GE.AND P4, PT, R17, RZ, PT ;  /* 0x000000ff1100720c */ /* 0x000fe20003f86270 */
[----:B0-----:R-:W0:Y:S02]  /*03c0*/  MUFU.RCP R20, R20 ;  /* 0x0000001400147308 */ /* 0x001e240000001000 */
[----:B0-----:R-:W-:Y:S02]  /*03d0*/  VIADD R6, R20, 0xffffffe ;  /* 0x0ffffffe14067836 */ /* 0x001fe40000000000 */
[----:B------:R-:W-:-:S04]  /*03e0*/  IMAD.MOV R20, RZ, RZ, -R23 ;  /* 0x000000ffff147224 */ /* 0x000fc800078e0a17 */
[----:B------:R0:W1:Y:S02]  /*03f0*/  F2I.FTZ.U32.TRUNC.NTZ R7, R6 ;  /* 0x0000000600077305 */ /* 0x000064000021f000 */
[----:B0-----:R-:W-:Y:S02]  /*0400*/  IMAD.MOV.U32 R6, RZ, RZ, RZ ;  /* 0x000000ffff067224 */ /* 0x001fe400078e00ff */
[----:B-1----:R-:W-:-:S04]  /*0410*/  IMAD.MOV R21, RZ, RZ, -R7 ;  /* 0x000000ffff157224 */ /* 0x002fc800078e0a07 */
[----:B------:R-:W-:-:S04]  /*0420*/  IMAD R21, R21, R18, RZ ;  /* 0x0000001215157224 */ /* 0x000fc800078e02ff */
[----:B------:R-:W-:-:S04]  /*0430*/  IMAD.HI.U32 R7, R7, R21, R6 ;  /* 0x0000001507077227 */ /* 0x000fc800078e0006 */
[----:B------:R-:W-:-:S04]  /*0440*/  IMAD.MOV.U32 R6, RZ, RZ, R22 ;  /* 0x000000ffff067224 */ /* 0x000fc800078e0016 */
[----:B------:R-:W-:-:S04]  /*0450*/  IMAD.HI.U32 R7, R7, R6, RZ ;  /* 0x0000000607077227 */ /* 0x000fc800078e00ff */
[----:B------:R-:W-:-:S05]  /*0460*/  IMAD R7, R7, R20, R6 ;  /* 0x0000001407077224 */ /* 0x000fca00078e0206 */
[----:B------:R-:W-:-:S13]  /*0470*/  ISETP.GT.U32.AND P0, PT, R18, R7, PT ;  /* 0x000000071200720c */ /* 0x000fda0003f04070 */
[----:B------:R-:W-:-:S04]  /*0480*/  @!P0 IADD3 R7, PT, PT, R7, -R18, RZ ;  /* 0x8000001207078210 */ /* 0x000fc80007ffe0ff */
[----:B------:R-:W-:-:S13]  /*0490*/  ISETP.GT.U32.AND P0, PT, R18, R7, PT ;  /* 0x000000071200720c */ /* 0x000fda0003f04070 */
[----:B------:R-:W-:Y:S01]  /*04a0*/  @!P0 IMAD.IADD R7, R7, 0x1, -R18 ;  /* 0x0000000107078824 */ /* 0x000fe200078e0a12 */
[----:B------:R-:W-:-:S03]  /*04b0*/  ISETP.NE.AND P0, PT, R8, RZ, PT ;  /* 0x000000ff0800720c */ /* 0x000fc60003f05270 */
[----:B------:R-:W-:Y:S02]  /*04c0*/  IMAD.MOV.U32 R17, RZ, RZ, R7 ;  /* 0x000000ffff117224 */ /* 0x000fe400078e0007 */
[----:B------:R-:W-:-:S04]  /*04d0*/  IMAD.WIDE R6, R8, 0x4, RZ ;  /* 0x0000000408067825 */ /* 0x000fc800078e02ff */
[----:B------:R-:W-:Y:S01]  /*04e0*/  @!P4 IMAD.MOV R17, RZ, RZ, -R17 ;  /* 0x000000ffff11c224 */ /* 0x000fe200078e0a11 */
[----:B------:R-:W-:Y:S02]  /*04f0*/  LOP3.LUT R7, RZ, R7, RZ, 0x33, !PT ;  /* 0x00000007ff077212 */ /* 0x000fe400078e33ff */
[----:B------:R-:W-:Y:S02]  /*0500*/  ISETP.GE.AND P4, PT, R8, RZ, PT ;  /* 0x000000ff0800720c */ /* 0x000fe40003f86270 */
[----:B------:R-:W-:Y:S02]  /*0510*/  SEL R16, R16, R17, !P0 ;  /* 0x0000001110107207 */ /* 0x000fe40004000000 */
[----:B------:R-:W-:Y:S02]  /*0520*/  LOP3.LUT R17, R6, 0xfffffffc, RZ, 0x3c, !PT ;  /* 0xfffffffc06117812 */ /* 0x000fe400078e3cff */
[----:B------:R-:W-:Y:S01]  /*0530*/  ISETP.GE.AND P0, PT, R16, RZ, PT ;  /* 0x000000ff1000720c */ /* 0x000fe20003f06270 */
[----:B------:R-:W-:Y:S01]  /*0540*/  IMAD.MOV.U32 R16, RZ, RZ, RZ ;  /* 0x000000ffff107224 */ /* 0x000fe200078e00ff */
[----:B------:R-:W-:-:S04]  /*0550*/  IADD3 R6, P5, PT, R4, R17, RZ ;  /* 0x0000001104067210 */ /* 0x000fc80007fbe0ff */
[----:B------:R-:W-:-:S05]  /*0560*/  IADD3.X R7, PT, PT, R5, R7, RZ, P5, !PT ;  /* 0x0000000705077210 */ /* 0x000fca0002ffe4ff */
[----:B------:R-:W2:Y:S04]  /*0570*/  LDG.E R17, desc[UR4][R6.64+0x4] ;  /* 0x0000040406117981 */ /* 0x000ea8000c1e1900 */
[----:B------:R-:W2:Y:S04]  /*0580*/  @P0 LDG.E R16, desc[UR4][R6.64] ;  /* 0x0000000406100981 */ /* 0x000ea8000c1e1900 */
[----:B------:R-:W3:Y:S01]  /*0590*/  @P4 LDG.E R21, desc[UR4][R6.64+0x8] ;  /* 0x0000080406154981 */ /* 0x000ee2000c1e1900 */
[----:B--2---:R-:W-:-:S04]  /*05a0*/  IMAD.IADD R16, R17, 0x1, R16 ;  /* 0x0000000111107824 */ /* 0x004fc800078e0210 */
[----:B---3--:R-:W-:-:S07]  /*05b0*/  @P4 IMAD.IADD R16, R16, 0x1, R21 ;  /* 0x0000000110104824 */ /* 0x008fce00078e0215 */
.L_x_3:
[----:B------:R-:W-:Y:S05]  /*05c0*/  BSYNC.RECONVERGENT B1 ;  /* 0x0000000000017941 */ /* 0x000fea0003800200 */
.L_x_2:
[----:B------:R-:W-:Y:S01]  /*05d0*/  ISETP.GE.AND P4, PT, R14, R15, PT ;  /* 0x0000000f0e00720c */ /* 0x000fe20003f86270 */
[----:B------:R-:W-:Y:S01]  /*05e0*/  BSSY.RECONVERGENT B1, `(.L_x_4) ;  /* 0x0000018000017945 */ /* 0x000fe20003800200 */
[----:B-----5:R-:W-:Y:S02]  /*05f0*/  @P3 IADD3 R16, PT, PT, R16, R13, RZ ;  /* 0x0000000d10103210 */ /* 0x020fe40007ffe0ff */
[----:B------:R-:W-:-:S03]  /*0600*/  ISETP.NE.AND P0, PT, R19, 0x1, PT ;  /* 0x000000011300780c */ /* 0x000fc60003f05270 */
[----:B------:R-:W-:-:S06]  /*0610*/  @P2 IMAD.IADD R16, R16, 0x1, R12 ;  /* 0x0000000110102824 */ /* 0x000fcc00078e020c */
[----:B------:R-:W-:Y:S05]  /*0620*/  @P4 BRA `(.L_x_5) ;  /* 0x00000000004c4947 */ /* 0x000fea0003800000 */
[----:B------:R-:W-:-:S04]  /*0630*/  VIADD R7, R14, 0xffffffff ;  /* 0xffffffff0e077836 */ /* 0x000fc80000000000 */
[C---:B------:R-:W-:Y:S01]  /*0640*/  IMAD.WIDE R2, R7.reuse, 0x4, R2 ;  /* 0x0000000407027825 */ /* 0x040fe200078e0202 */
[----:B------:R-:W-:Y:S02]  /*0650*/  IABS R6, R7 ;  /* 0x0000000700067213 */ /* 0x000fe40000000000 */
[----:B------:R-:W-:-:S03]  /*0660*/  ISETP.GE.AND P4, PT, R7, RZ, PT ;  /* 0x000000ff0700720c */ /* 0x000fc60003f86270 */
[----:B------:R-:W-:-:S04]  /*0670*/  IMAD.HI.U32 R9, R9, R6, RZ ;  /* 0x0000000609097227 */ /* 0x000fc800078e00ff */
[----:B------:R-:W-:-:S05]  /*0680*/  IMAD R9, R9, R10, R6 ;  /* 0x0000000a09097224 */ /* 0x000fca00078e0206 */
[----:B------:R-:W-:-:S13]  /*0690*/  ISETP.GT.U32.AND P3, PT, R0, R9, PT ;  /* 0x000000090000720c */ /* 0x000fda0003f64070 */
[----:B------:R-:W-:-:S05]  /*06a0*/  @!P3 IMAD.IADD R9, R9, 0x1, -R0 ;  /* 0x000000010909b824 */ /* 0x000fca00078e0a00 */
[----:B------:R-:W-:-:S13]  /*06b0*/  ISETP.GT.U32.AND P3, PT, R0, R9, PT ;  /* 0x000000090000720c */ /* 0x000fda0003f64070 */
[----:B------:R-:W-:-:S05]  /*06c0*/  @!P3 IADD3 R9, PT, PT, R9, -R0, RZ ;  /* 0x800000000909b210 */ /* 0x000fca0007ffe0ff */
[----:B------:R-:W-:-:S05]  /*06d0*/  @!P4 IMAD.MOV R9, RZ, RZ, -R9 ;  /* 0x000000ffff09c224 */ /* 0x000fca00078e0a09 */
[----:B------:R-:W-:Y:S02]  /*06e0*/  SEL R9, R11, R9, !P1 ;  /* 0x000000090b097207 */ /* 0x000fe40004800000 */
[----:B------:R-:W2:Y:S02]  /*06f0*/  @P2 LDG.E R11, desc[UR4][R2.64+0x8] ;  /* 0x00000804020b2981 */ /* 0x000ea4000c1e1900 */
[----:B------:R-:W-:Y:S02]  /*0700*/  ISETP.GE.AND P1, PT, R9, RZ, PT ;  /* 0x000000ff0900720c */ /* 0x000fe40003f26270 */
[----:B------:R-:W3:Y:S11]  /*0710*/  LDG.E R9, desc[UR4][R2.64+0x4] ;  /* 0x0000040402097981 */ /* 0x000ef6000c1e1900 */
[----:B------:R-:W4:Y:S02]  /*0720*/  @P1 LDG.E R7, desc[UR4][R2.64] ;  /* 0x0000000402071981 */ /* 0x000f24000c1e1900 */
[----:B----4-:R-:W-:-:S04]  /*0730*/  @P1 IMAD.IADD R16, R16, 0x1, R7 ;  /* 0x0000000110101824 */ /* 0x010fc800078e0207 */
[----:B---3--:R-:W-:-:S05]  /*0740*/  IMAD.IADD R16, R9, 0x1, R16 ;  /* 0x0000000109107824 */ /* 0x008fca00078e0210 */
[----:B--2---:R-:W-:-:S07]  /*0750*/  @P2 IADD3 R16, PT, PT, R16, R11, RZ ;  /* 0x0000000b10102210 */ /* 0x004fce0007ffe0ff */
.L_x_5:
[----:B------:R-:W-:Y:S05]  /*0760*/  BSYNC.RECONVERGENT B1 ;  /* 0x0000000000017941 */ /* 0x000fea0003800200 */
.L_x_4:
[----:B------:R-:W-:-:S04]  /*0770*/  ISETP.NE.OR P0, PT, R16, 0x2, P0 ;  /* 0x000000021000780c */ /* 0x000fc80000705670 */
[----:B------:R-:W-:-:S13]  /*0780*/  ISETP.NE.AND P0, PT, R16, 0x3, P0 ;  /* 0x000000031000780c */ /* 0x000fda0000705270 */
[----:B------:R-:W-:-:S05]  /*0790*/  @!P0 IMAD.MOV.U32 R3, RZ, RZ, 0x1 ;  /* 0x00000001ff038424 */ /* 0x000fca00078e00ff */
[----:B------:R0:W-:Y:S04]  /*07a0*/  @!P0 STG.E desc[UR4][R4.64], R3 ;  /* 0x0000000304008986 */ /* 0x0001e8000c101904 */
[----:B------:R0:W-:Y:S02]  /*07b0*/  @P0 STG.E desc[UR4][R4.64], RZ ;  /* 0x000000ff04000986 */ /* 0x0001e4000c101904 */
.L_x_1:
[----:B------:R-:W-:Y:S05]  /*07c0*/  BSYNC.RECONVERGENT B0 ;  /* 0x0000000000007941 */ /* 0x000fea0003800200 */
.L_x_0:
[----:B------:R-:W-:Y:S06]  /*07d0*/  BAR.SYNC.DEFER_BLOCKING 0x0 ;  /* 0x0000000000007b1d */ /* 0x000fec0000010000 */
[----:B------:R-:W-:Y:S05]  /*07e0*/  EXIT ;  /* 0x000000000000794d */ /* 0x000fea0003800000 */
.L_x_6:
[----:B------:R-:W-:-:S00]  /*07f0*/  BRA `(.L_x_6) ;  /* 0xfffffffc00fc7947 */ /* 0x000fc0000383ffff */
[----:B------:R-:W-:-:S00]  /*0800*/  NOP ;  /* 0x0000000000007918 */ /* 0x000fc00000000000 */
[----:B------:R-:W-:-:S00]  /*0810*/  NOP ;  /* 0x0000000000007918 */ /* 0x000fc00000000000 */
[----:B------:R-:W-:-:S00]  /*0820*/  NOP ;  /* 0x0000000000007918 */ /* 0x000fc00000000000 */
[----:B------:R-:W-:-:S00]  /*0830*/  NOP ;  /* 0x0000000000007918 */ /* 0x000fc00000000000 */
[----:B------:R-:W-:-:S00]  /*0840*/  NOP ;  /* 0x0000000000007918 */ /* 0x000fc00000000000 */
[----:B------:R-:W-:-:S00]  /*0850*/  NOP ;  /* 0x0000000000007918 */ /* 0x000fc00000000000 */
[----:B------:R-:W-:-:S00]  /*0860*/  NOP ;  /* 0x0000000000007918 */ /* 0x000fc00000000000 */
[----:B------:R-:W-:-:S00]  /*0870*/  NOP ;  /* 0x0000000000007918 */ /* 0x000fc00000000000 */
.L_x_8:


//--------------------- .text._Z16generateTestfilePi --------------------------
	.section	.text._Z16generateTestfilePi,"ax",@progbits
	.align	128
        .global         _Z16generateTestfilePi
        .type           _Z16generateTestfilePi,@function
        .size           _Z16generateTestfilePi,(.L_x_9 - _Z16generateTestfilePi)
        .other          _Z16generateTestfilePi,@"STO_CUDA_ENTRY STV_DEFAULT"
_Z16generateTestfilePi:
.text._Z16generateTestfilePi:
        /* <DEDUP_REMOVED lines=11> */
[----:B--2---:R-:W-:Y:S01]  /*00b0*/  STG.E desc[UR4][R2.64], R5 ;  /* 0x0000000502007986 */ /* 0x004fe2000c101904 */
[----:B------:R-:W-:Y:S05]  /*00c0*/  EXIT ;  /* 0x000000000000794d */ /* 0x000fea0003800000 */
.L_x_7:
        /* <DEDUP_REMOVED lines=11> */
.L_x_9:


//--------------------- .nv.shared.reserved.0     --------------------------
	.section	.nv.shared.reserved.0,"aw",@nobits
	.weak		__nv_reservedSMEM_offset_0_alias
	.size		__nv_reservedSMEM_offset_0_alias, 0, 64
	.other		__nv_reservedSMEM_offset_0_alias,@"STO_CUDA_RESERVED_SHARED STV_DEFAULT"
__nv_reservedSMEM_offset_0_alias:
	.zero		0
	.zero		64


//--------------------- .nv.global                --------------------------
	.section	.nv.global,"aw",@nobits
	.align	4
.nv.global:
	.type		dev_n,@object
	.size		dev_n,(dev_m - dev_n)
dev_n:
	.zero		4
	.type		dev_m,@object
	.size		dev_m,(.L_1 - dev_m)
dev_m:
	.zero		4
.L_1:


//--------------------- .nv.constant0._Z14dev_setOneCellPi --------------------------
	.section	.nv.constant0._Z14dev_setOneCellPi,"a",@progbits
	.sectionflags	@""
	.align	4
.nv.constant0._Z14dev_setOneCellPi:
	.zero		904


//--------------------- .nv.constant0._Z16generateTestfilePi --------------------------
	.section	.nv.constant0._Z16generateTestfilePi,"a",@progbits
	.sectionflags	@""
	.align	4
.nv.constant0._Z16generateTestfilePi:
	.zero		904


//--------------------- SYMBOLS --------------------------

	.type		.nv.reservedSmem.offset0,@object
	.size		.nv.reservedSmem.offset0,0x4
